//
// Generated by NVIDIA NVVM Compiler
//
// Compiler Build ID: CL-36424714
// Cuda compilation tools, release 13.0, V13.0.88
// Based on NVVM 20.0.0
//

.version 9.0
.target sm_100
.address_size 64

	// .globl	_Z10cuda_hellov
.extern .func  (.param .b32 func_retval0) vprintf
(
	.param .b64 vprintf_param_0,
	.param .b64 vprintf_param_1
)
;
.global .align 1 .b8 $str[15] = {72, 101, 108, 108, 111, 32, 102, 114, 111, 109, 32, 71, 80, 85};

.visible .entry _Z10cuda_hellov()
{
	.reg .b32 	%r<3>;
	.reg .b64 	%rd<3>;

	mov.u64 	%rd1, $str;
	cvta.global.u64 	%rd2, %rd1;
	{ // callseq 0, 0
	.param .b64 param0;
	st.param.b64 	[param0], %rd2;
	.param .b64 param1;
	st.param.b64 	[param1], 0;
	.param .b32 retval0;
	call.uni (retval0), 
	vprintf, 
	(
	param0, 
	param1
	);
	ld.param.b32 	%r1, [retval0];
	} // callseq 0
	ret;

}


// ===== COMPILED SASS (sm_100) =====

	.target	sm_100

	.elftype	@"ET_EXEC"


//--------------------- .note.nv.tkinfo           --------------------------
	.section	.note.nv.tkinfo,"",@"SHT_NOTE"
	.sectionflags	@"SHF_NOTE_NV_TKINFO"
	.tkinfo
        /*0018*/ 	.word	0x00000002
        /*0030*/ 	.string	""
        /*0030*/ 	.string	"ptxas"
        /*0030*/ 	.string	"Cuda compilation tools, release 13.0, V13.0.88"
        /*0030*/ 	.string	"Build cuda_13.0.r13.0/compiler.36424714_0"
        /*0030*/ 	.string	"-arch sm_100 -m 64 "



//--------------------- .note.nv.cuinfo           --------------------------
	.section	.note.nv.cuinfo,"",@"SHT_NOTE"
	.sectionflags	@"SHF_NOTE_NV_CUINFO"
        /*0018*/ 	.short	0x0002
        /*001a*/ 	.short	0x0064
        /*001c*/ 	.short	0x0082
	.zero		2


//--------------------- .nv.info                  --------------------------
	.section	.nv.info,"",@"SHT_CUDA_INFO"
	.align	4


	//----- nvinfo : EIATTR_REGCOUNT
	.align		4
        /*0000*/ 	.byte	0x04, 0x2f
        /*0002*/ 	.short	(.L_2 - .L_1)
	.align		4
.L_1:
        /*0004*/ 	.word	index@(_Z10cuda_hellov)
        /*0008*/ 	.word	0x00000018


	//----- nvinfo : EIATTR_FRAME_SIZE
	.align		4
.L_2:
        /*000c*/ 	.byte	0x04, 0x11
        /*000e*/ 	.short	(.L_4 - .L_3)
	.align		4
.L_3:
        /*0010*/ 	.word	index@(_Z10cuda_hellov)
        /*0014*/ 	.word	0x00000000


	//----- nvinfo : EIATTR_MIN_STACK_SIZE
	.align		4
.L_4:
        /*0018*/ 	.byte	0x04, 0x12
        /*001a*/ 	.short	(.L_6 - .L_5)
	.align		4
.L_5:
        /*001c*/ 	.word	index@(_Z10cuda_hellov)
        /*0020*/ 	.word	0x00000000
.L_6:


//--------------------- .nv.compat                --------------------------
	.section	.nv.compat,"",@"SHT_CUDA_COMPAT_INFO"
	.align	4
        /*0000*/ 	.byte	0x02, 0x09, 0x00, 0x00, 0x02, 0x02, 0x01, 0x00, 0x02, 0x05, 0x05, 0x00, 0x03, 0x07, 0x01, 0x01
        /*0010*/ 	.byte	0x02, 0x03, 0x00, 0x00, 0x02, 0x06, 0x01, 0x00, 0x04, 0x0b, 0x08, 0x00, 0x09, 0x00, 0x00, 0x00
        /*0020*/ 	.byte	0x00, 0x00, 0x00, 0x00


//--------------------- .nv.info._Z10cuda_hellov  --------------------------
	.section	.nv.info._Z10cuda_hellov,"",@"SHT_CUDA_INFO"
	.sectionflags	@""
	.align	4


	//----- nvinfo : EIATTR_CUDA_API_VERSION
	.align		4
        /*0000*/ 	.byte	0x04, 0x37
        /*0002*/ 	.short	(.L_8 - .L_7)
.L_7:
        /*0004*/ 	.word	0x00000082


	//----- nvinfo : EIATTR_SPARSE_MMA_MASK
	.align		4
.L_8:
        /*0008*/ 	.byte	0x03, 0x50
        /*000a*/ 	.short	0x0000


	//----- nvinfo : EIATTR_MAXREG_COUNT
	.align		4
        /*000c*/ 	.byte	0x03, 0x1b
        /*000e*/ 	.short	0x00ff


	//----- nvinfo : EIATTR_EXTERNS
	.align		4
        /*0010*/ 	.byte	0x04, 0x0f
        /*0012*/ 	.short	(.L_10 - .L_9)


	//   ....[0]....
	.align		4
.L_9:
        /*0014*/ 	.word	index@(vprintf)


	//----- nvinfo : EIATTR_MERCURY_ISA_VERSION
	.align		4
.L_10:
        /*0018*/ 	.byte	0x03, 0x5f
        /*001a*/ 	.short	0x0101


	//----- nvinfo : EIATTR_VRC_CTA_INIT_COUNT
	.align		4
        /*001c*/ 	.byte	0x02, 0x4a
	.zero		1
	.zero		1


	//----- nvinfo : EIATTR_SYSCALL_OFFSETS
	.align		4
        /*0020*/ 	.byte	0x04, 0x46
        /*0022*/ 	.short	(.L_12 - .L_11)


	//   ....[0]....
.L_11:
        /*0024*/ 	.word	0x00000080


	//----- nvinfo : EIATTR_EXIT_INSTR_OFFSETS
	.align		4
.L_12:
        /*0028*/ 	.byte	0x04, 0x1c
        /*002a*/ 	.short	(.L_14 - .L_13)


	//   ....[0]....
.L_13:
        /*002c*/ 	.word	0x00000090


	//----- nvinfo : EIATTR_SW_WAR
	.align		4
.L_14:
        /*0030*/ 	.byte	0x04, 0x36
        /*0032*/ 	.short	(.L_16 - .L_15)
.L_15:
        /*0034*/ 	.word	0x00000008
.L_16:


//--------------------- .nv.callgraph             --------------------------
	.section	.nv.callgraph,"",@"SHT_CUDA_CALLGRAPH"
	.align	4
	.sectionentsize	8
	.align		4
        /*0000*/ 	.word	0x00000000
	.align		4
        /*0004*/ 	.word	0xffffffff
	.align		4
        /*0008*/ 	.word	index@(_Z10cuda_hellov)
	.align		4
        /*000c*/ 	.word	index@(vprintf)
	.align		4
        /*0010*/ 	.word	0x00000000
	.align		4
        /*0014*/ 	.word	0xfffffffe
	.align		4
        /*0018*/ 	.word	0x00000000
	.align		4
        /*001c*/ 	.word	0xfffffffd
	.align		4
        /*0020*/ 	.word	0x00000000
	.align		4
        /*0024*/ 	.word	0xfffffffc


//--------------------- .nv.constant4             --------------------------
	.section	.nv.constant4,"a",@progbits
	.align	8
	.align		8
.nv.constant4:
        /*0000*/ 	.dword	vprintf
	.align		8
        /*0008*/ 	.dword	$str


//--------------------- .text._Z10cuda_hellov     --------------------------
	.section	.text._Z10cuda_hellov,"ax",@progbits
	.align	128
        .global         _Z10cuda_hellov
        .type           _Z10cuda_hellov,@function
        .size           _Z10cuda_hellov,(.L_x_2 - _Z10cuda_hellov)
        .other          _Z10cuda_hellov,@"STO_CUDA_ENTRY STV_DEFAULT"
_Z10cuda_hellov:
.text._Z10cuda_hellov:
[----:B------:R-:W0:Y:S01]  /*0000*/  LDC R1, c[0x0][0x37c] ;  /* 0x0000df00ff017b82 */ /* 0x000e220000000800 */
[----:B------:R-:W-:Y:S01]  /*0010*/  MOV R0, 0x0 ;  /* 0x0000000000007802 */ /* 0x000fe20000000f00 */
[----:B------:R-:W1:Y:S01]  /*0020*/  LDCU.64 UR4, c[0x4][0x8] ;  /* 0x01000100ff0477ac */ /* 0x000e620008000a00 */
[----:B------:R-:W-:-:S05]  /*0030*/  CS2R R6, SRZ ;  /* 0x0000000000067805 */ /* 0x000fca000001ff00 */
[----:B------:R2:W3:Y:S01]  /*0040*/  LDC.64 R2, c[0x4][R0] ;  /* 0x0100000000027b82 */ /* 0x0004e20000000a00 */
[----:B-1----:R-:W-:Y:S02]  /*0050*/  IMAD.U32 R4, RZ, RZ, UR4 ;  /* 0x00000004ff047e24 */ /* 0x002fe4000f8e00ff */
[----:B--2---:R-:W-:-:S07]  /*0060*/  IMAD.U32 R5, RZ, RZ, UR5 ;  /* 0x00000005ff057e24 */ /* 0x004fce000f8e00ff */
[----:B------:R-:W-:-:S07]  /*0070*/  LEPC R20, `(.L_x_0) ;  /* 0x000000001014794e */ /* 0x000fce0000000000 */
[----:B0--3--:R-:W-:Y:S05]  /*0080*/  CALL.ABS.NOINC R2 ;  /* 0x0000000002007343 */ /* 0x009fea0003c00000 */
.L_x_0:
[----:B------:R-:W-:Y:S05]  /*0090*/  EXIT ;  /* 0x000000000000794d */ /* 0x000fea0003800000 */
.L_x_1:
[----:B------:R-:W-:-:S00]  /*00a0*/  BRA `(.L_x_1) ;  /* 0xfffffffc00fc7947 */ /* 0x000fc0000383ffff */
[----:B------:R-:W-:-:S00]  /*00b0*/  NOP ;  /* 0x0000000000007918 */ /* 0x000fc00000000000 */
        /* <DEDUP_REMOVED lines=12> */
.L_x_2:


//--------------------- .nv.global.init           --------------------------
	.section	.nv.global.init,"aw",@progbits
.nv.global.init:
	.type		$str,@object
	.size		$str,(.L_0 - $str)
$str:
        /*0000*/ 	.byte	0x48, 0x65, 0x6c, 0x6c, 0x6f, 0x20, 0x66, 0x72, 0x6f, 0x6d, 0x20, 0x47, 0x50, 0x55, 0x00
.L_0:


//--------------------- .nv.shared.reserved.0     --------------------------
	.section	.nv.shared.reserved.0,"aw",@nobits
	.weak		__nv_reservedSMEM_offset_0_alias
	.size		__nv_reservedSMEM_offset_0_alias, 0, 64
	.other		__nv_reservedSMEM_offset_0_alias,@"STO_CUDA_RESERVED_SHARED STV_DEFAULT"
__nv_reservedSMEM_offset_0_alias:
	.zero		0
	.zero		64


//--------------------- .nv.constant0._Z10cuda_hellov --------------------------
	.section	.nv.constant0._Z10cuda_hellov,"a",@progbits
	.sectionflags	@""
	.align	4
.nv.constant0._Z10cuda_hellov:
	.zero		896


//--------------------- SYMBOLS --------------------------

	.type		.nv.reservedSmem.offset0,@object
	.size		.nv.reservedSmem.offset0,0x4
	.type		vprintf,@function
